	.headerflags	@"EF_CUDA_TEXMODE_UNIFIED EF_CUDA_64BIT_ADDRESS EF_CUDA_SM89 EF_CUDA_VIRTUAL_SM(EF_CUDA_SM89)"
	.elftype	@"ET_EXEC"


//--------------------- .nv.info                  --------------------------
	.section	.nv.info,"",@"SHT_CUDA_INFO"
	.align	4


	//----- nvinfo : EIATTR_REGCOUNT
	.align		4
        /*0000*/ 	.byte	0x04, 0x2f
        /*0002*/ 	.short	(.L_2 - .L_1)
	.align		4
.L_1:
        /*0004*/ 	.word	index@(triton__0d1de)
        /*0008*/ 	.word	0x0000000c


	//----- nvinfo : EIATTR_MAX_STACK_SIZE
	.align		4
.L_2:
        /*000c*/ 	.byte	0x04, 0x23
        /*000e*/ 	.short	(.L_4 - .L_3)
	.align		4
.L_3:
        /*0010*/ 	.word	index@(triton__0d1de)
        /*0014*/ 	.word	0x00000000


	//----- nvinfo : EIATTR_MIN_STACK_SIZE
	.align		4
.L_4:
        /*0018*/ 	.byte	0x04, 0x12
        /*001a*/ 	.short	(.L_6 - .L_5)
	.align		4
.L_5:
        /*001c*/ 	.word	index@(triton__0d1de)
        /*0020*/ 	.word	0x00000000


	//----- nvinfo : EIATTR_FRAME_SIZE
	.align		4
.L_6:
        /*0024*/ 	.byte	0x04, 0x11
        /*0026*/ 	.short	(.L_8 - .L_7)
	.align		4
.L_7:
        /*0028*/ 	.word	index@(triton__0d1de)
        /*002c*/ 	.word	0x00000000
.L_8:


//--------------------- .nv.info.triton__0d1de    --------------------------
	.section	.nv.info.triton__0d1de,"",@"SHT_CUDA_INFO"
	.align	4


	//----- nvinfo : EIATTR_CUDA_API_VERSION
	.align		4
        /*0000*/ 	.byte	0x04, 0x37
        /*0002*/ 	.short	(.L_10 - .L_9)
.L_9:
        /*0004*/ 	.word	0x0000007b


	//----- nvinfo : EIATTR_PARAM_CBANK
	.align		4
.L_10:
        /*0008*/ 	.byte	0x04, 0x0a
        /*000a*/ 	.short	(.L_12 - .L_11)
	.align		4
.L_11:
        /*000c*/ 	.word	index@(.nv.constant0.triton__0d1de)
        /*0010*/ 	.short	0x0160
        /*0012*/ 	.short	0x0010


	//----- nvinfo : EIATTR_CBANK_PARAM_SIZE
	.align		4
.L_12:
        /*0014*/ 	.byte	0x03, 0x19
        /*0016*/ 	.short	0x0010


	//----- nvinfo : EIATTR_KPARAM_INFO
	.align		4
        /*0018*/ 	.byte	0x04, 0x17
        /*001a*/ 	.short	(.L_14 - .L_13)
.L_13:
        /*001c*/ 	.word	0x00000000
        /*0020*/ 	.short	0x0001
        /*0022*/ 	.short	0x0008
        /*0024*/ 	.byte	0x00, 0xf0, 0x21, 0x00


	//----- nvinfo : EIATTR_KPARAM_INFO
	.align		4
.L_14:
        /*0028*/ 	.byte	0x04, 0x17
        /*002a*/ 	.short	(.L_16 - .L_15)
.L_15:
        /*002c*/ 	.word	0x00000000
        /*0030*/ 	.short	0x0000
        /*0032*/ 	.short	0x0000
        /*0034*/ 	.byte	0x00, 0xf0, 0x21, 0x00


	//----- nvinfo : EIATTR_MAXREG_COUNT
	.align		4
.L_16:
        /*0038*/ 	.byte	0x03, 0x1b
        /*003a*/ 	.short	0x00ff


	//----- nvinfo : EIATTR_EXIT_INSTR_OFFSETS
	.align		4
        /*003c*/ 	.byte	0x04, 0x1c
        /*003e*/ 	.short	(.L_18 - .L_17)


	//   ....[0]....
.L_17:
        /*0040*/ 	.word	0x000003f0


	//----- nvinfo : EIATTR_MAX_THREADS
	.align		4
.L_18:
        /*0044*/ 	.byte	0x04, 0x05
        /*0046*/ 	.short	(.L_20 - .L_19)
.L_19:
        /*0048*/ 	.word	0x00000100
        /*004c*/ 	.word	0x00000001
        /*0050*/ 	.word	0x00000001


	//----- nvinfo : EIATTR_CRS_STACK_SIZE
	.align		4
.L_20:
        /*0054*/ 	.byte	0x04, 0x1e
        /*0056*/ 	.short	(.L_22 - .L_21)
.L_21:
        /*0058*/ 	.word	0x00000000
.L_22:


//--------------------- .nv.rel.action            --------------------------
	.section	.nv.rel.action,"",@"SHT_CUDA_RELOCINFO"
	.align	8
	.sectionentsize	8
        /*0000*/ 	.byte	0x73, 0x00, 0x00, 0x00, 0x00, 0x00, 0x00, 0x00, 0x00, 0x00, 0x00, 0x11, 0x25, 0x00, 0x05, 0x36


//--------------------- .nv.constant0.triton__0d1de --------------------------
	.section	.nv.constant0.triton__0d1de,"a",@progbits
	.align	4
.nv.constant0.triton__0d1de:
	.zero		368


//--------------------- .text.triton__0d1de       --------------------------
	.section	.text.triton__0d1de,"ax",@progbits
	.sectioninfo	@"SHI_REGISTERS=12"
	.align	128
        .global         triton__0d1de
        .type           triton__0d1de,@function
        .size           triton__0d1de,(.L_x_7 - triton__0d1de)
        .other          triton__0d1de,@"STO_CUDA_ENTRY STV_DEFAULT"
triton__0d1de:
.text.triton__0d1de:
[----:B------:R-:W-:-:S02]  /*0000*/  MOV R1, c[0x0][0x28] ;  /* 0x00000a0000017a02 */ /* 0x000fc40000000f00 */
[----:B------:R-:W0:Y:S01]  /*0010*/  S2R R2, SR_CTAID.X ;  /* 0x0000000000027919 */ /* 0x000e220000002500 */
[----:B------:R-:W-:-:S03]  /*0020*/  ULDC.64 UR4, c[0x0][0x118] ;  /* 0x0000460000047ab9 */ /* 0x000fc60000000a00 */
[----:B------:R-:W1:Y:S01]  /*0030*/  S2R R5, SR_TID.X ;  /* 0x0000000000057919 */ /* 0x000e620000002100 */
[----:B0-----:R-:W-:Y:S01]  /*0040*/  IMAD.WIDE R2, R2, 0x200, RZ ;  /* 0x0000020002027825 */ /* 0x001fe200078e02ff */
[----:B-1----:R-:W-:-:S04]  /*0050*/  SHF.L.U32 R5, R5, 0x1, RZ ;  /* 0x0000000105057819 */ /* 0x002fc800000006ff */
[----:B------:R-:W-:-:S04]  /*0060*/  LOP3.LUT R5, R2, 0x1fe, R5, 0xf8, !PT ;  /* 0x000001fe02057812 */ /* 0x000fc800078ef805 */
[----:B------:R-:W-:-:S04]  /*0070*/  LEA R2, P0, R5, c[0x0][0x160], 0x1 ;  /* 0x0000580005027a11 */ /* 0x000fc800078008ff */
[----:B------:R-:W-:-:S05]  /*0080*/  LEA.HI.X R3, R5, c[0x0][0x164], R3, 0x1, P0 ;  /* 0x0000590005037a11 */ /* 0x000fca00000f0c03 */
[----:B------:R-:W2:Y:S01]  /*0090*/  LDG.E R0, [R2.64] ;  /* 0x0000000402007981 */ /* 0x000ea2000c1e1900 */
[----:B------:R-:W-:Y:S01]  /*00a0*/  BSSY B0, `(.L_x_0) ;  /* 0x000001a000007945 */ /* 0x000fe20003800000 */
[C---:B--2---:R-:W-:Y:S02]  /*00b0*/  SHF.L.U32 R4, R0.reuse, 0x10, RZ ;  /* 0x0000001000047819 */ /* 0x044fe400000006ff */
[----:B------:R-:W-:-:S03]  /*00c0*/  PRMT R0, R0, 0x7632, R0 ;  /* 0x0000763200007816 */ /* 0x000fc60000000000 */
[----:B------:R-:W-:Y:S01]  /*00d0*/  FMUL R4, R4, 0.033333335071802139282 ;  /* 0x3d08888904047820 */ /* 0x000fe20000400000 */
[----:B------:R-:W-:-:S03]  /*00e0*/  SHF.L.U32 R0, R0, 0x10, RZ ;  /* 0x0000001000007819 */ /* 0x000fc600000006ff */
[----:B------:R-:W-:Y:S02]  /*00f0*/  FADD.FTZ R6, |R4|, -RZ ;  /* 0x800000ff04067221 */ /* 0x000fe40000010200 */
[----:B------:R-:W-:-:S03]  /*0100*/  FMUL R5, R0, 0.033333335071802139282 ;  /* 0x3d08888900057820 */ /* 0x000fc60000400000 */
[----:B------:R-:W-:-:S13]  /*0110*/  FSETP.GE.AND P0, PT, R6, 0.60000002384185791016, PT ;  /* 0x3f19999a0600780b */ /* 0x000fda0003f06000 */
[----:B------:R-:W-:Y:S05]  /*0120*/  @!P0 BRA `(.L_x_1) ;  /* 0x000000a000008947 */ /* 0x000fea0003800000 */
[C---:B------:R-:W-:Y:S01]  /*0130*/  FMUL R0, R6.reuse, 2.8853900432586669922 ;  /* 0x4038aa3b06007820 */ /* 0x040fe20000400000 */
[----:B------:R-:W-:Y:S02]  /*0140*/  MOV R8, 0x3f800000 ;  /* 0x3f80000000087802 */ /* 0x000fe40000000f00 */
[----:B------:R-:W-:-:S03]  /*0150*/  FSETP.GE.AND P0, PT, R6, 9.010913848876953125, PT ;  /* 0x41102cb40600780b */ /* 0x000fc60003f06000 */
[----:B------:R-:W0:Y:S02]  /*0160*/  MUFU.EX2 R0, R0 ;  /* 0x0000000000007308 */ /* 0x000e240000000800 */
[----:B0-----:R-:W-:-:S06]  /*0170*/  FADD R7, R0, 1 ;  /* 0x3f80000000077421 */ /* 0x001fcc0000000000 */
[----:B------:R-:W0:Y:S02]  /*0180*/  MUFU.RCP R7, R7 ;  /* 0x0000000700077308 */ /* 0x000e240000001000 */
[----:B0-----:R-:W-:-:S05]  /*0190*/  FFMA.FTZ R8, R7, -2, R8 ;  /* 0xc000000007087823 */ /* 0x001fca0000010008 */
[----:B------:R-:W-:-:S04]  /*01a0*/  FSEL R9, R8, 1, !P0 ;  /* 0x3f80000008097808 */ /* 0x000fc80004000000 */
[----:B------:R-:W-:Y:S01]  /*01b0*/  LOP3.LUT R4, R9, 0x80000000, R4, 0xf8, !PT ;  /* 0x8000000009047812 */ /* 0x000fe200078ef804 */
[----:B------:R-:W-:Y:S05]  /*01c0*/  BRA `(.L_x_2) ;  /* 0x0000007000007947 */ /* 0x000fea0003800000 */
.L_x_1:
[----:B------:R-:W-:Y:S01]  /*01d0*/  MOV R0, 0x3c80f082 ;  /* 0x3c80f08200007802 */ /* 0x000fe20000000f00 */
[----:B------:R-:W-:-:S04]  /*01e0*/  FMUL R7, R4, R4 ;  /* 0x0000000404077220 */ /* 0x000fc80000400000 */
[----:B------:R-:W-:-:S04]  /*01f0*/  FFMA.FTZ R0, R7, R0, -0.052303962409496307373 ;  /* 0xbd563cae07007423 */ /* 0x000fc80000010000 */
[----:B------:R-:W-:-:S04]  /*0200*/  FFMA.FTZ R0, R7, R0, 0.1331529766321182251 ;  /* 0x3e08594107007423 */ /* 0x000fc80000010000 */
[----:B------:R-:W-:-:S04]  /*0210*/  FFMA.FTZ R0, R7, R0, -0.33332768082618713379 ;  /* 0xbeaaa9ed07007423 */ /* 0x000fc80000010000 */
[----:B------:R-:W-:-:S04]  /*0220*/  FFMA.FTZ R7, R7, R0, RZ ;  /* 0x0000000007077223 */ /* 0x000fc800000100ff */
[----:B------:R-:W-:-:S02]  /*0230*/  FFMA.FTZ R4, R4, R7, R4 ;  /* 0x0000000704047223 */ /* 0x000fc40000010004 */
.L_x_2:
[----:B------:R-:W-:Y:S05]  /*0240*/  BSYNC B0 ;  /* 0x0000000000007941 */ /* 0x000fea0003800000 */
.L_x_0:
[----:B------:R-:W-:Y:S01]  /*0250*/  FADD.FTZ R8, |R5|, -RZ ;  /* 0x800000ff05087221 */ /* 0x000fe20000010200 */
[----:B------:R-:W-:Y:S04]  /*0260*/  BSSY B0, `(.L_x_3) ;  /* 0x0000014000007945 */ /* 0x000fe80003800000 */
        /* <DEDUP_REMOVED lines=12> */
.L_x_4:
[----:B------:R-:W-:Y:S01]  /*0330*/  MOV R0, 0x3c80f082 ;  /* 0x3c80f08200007802 */ /* 0x000fe20000000f00 */
[----:B------:R-:W-:-:S04]  /*0340*/  FMUL R7, R5, R5 ;  /* 0x0000000505077220 */ /* 0x000fc80000400000 */
[----:B------:R-:W-:-:S04]  /*0350*/  FFMA.FTZ R0, R7, R0, -0.052303962409496307373 ;  /* 0xbd563cae07007423 */ /* 0x000fc80000010000 */
[----:B------:R-:W-:-:S04]  /*0360*/  FFMA.FTZ R0, R7, R0, 0.1331529766321182251 ;  /* 0x3e08594107007423 */ /* 0x000fc80000010000 */
[----:B------:R-:W-:-:S04]  /*0370*/  FFMA.FTZ R0, R7, R0, -0.33332768082618713379 ;  /* 0xbeaaa9ed07007423 */ /* 0x000fc80000010000 */
[----:B------:R-:W-:-:S04]  /*0380*/  FFMA.FTZ R0, R7, R0, RZ ;  /* 0x0000000007007223 */ /* 0x000fc800000100ff */
[----:B------:R-:W-:-:S02]  /*0390*/  FFMA.FTZ R5, R5, R0, R5 ;  /* 0x0000000005057223 */ /* 0x000fc40000010005 */
.L_x_5:
[----:B------:R-:W-:Y:S05]  /*03a0*/  BSYNC B0 ;  /* 0x0000000000007941 */ /* 0x000fea0003800000 */
.L_x_3:
[----:B------:R-:W-:Y:S01]  /*03b0*/  FMUL R4, R4, 30 ;  /* 0x41f0000004047820 */ /* 0x000fe20000400000 */
[----:B------:R-:W-:-:S05]  /*03c0*/  FMUL R5, R5, 30 ;  /* 0x41f0000005057820 */ /* 0x000fca0000400000 */
[----:B------:R-:W-:-:S05]  /*03d0*/  F2FP.BF16.F32.PACK_AB R5, R5, R4 ;  /* 0x000000040505723e */ /* 0x000fca00000010ff */
[----:B------:R-:W-:Y:S01]  /*03e0*/  STG.E [R2.64], R5 ;  /* 0x0000000502007986 */ /* 0x000fe2000c101904 */
[----:B------:R-:W-:Y:S05]  /*03f0*/  EXIT ;  /* 0x000000000000794d */ /* 0x000fea0003800000 */
.L_x_6:
[----:B------:R-:W-:-:S00]  /*0400*/  BRA `(.L_x_6) ;  /* 0xfffffff000007947 */ /* 0x000fc0000383ffff */
[----:B------:R-:W-:-:S00]  /*0410*/  NOP ;  /* 0x0000000000007918 */ /* 0x000fc00000000000 */
        /* <DEDUP_REMOVED lines=14> */
.L_x_7:


//--------------------- .nv.global.init           --------------------------
	.section	.nv.global.init,"aw",@progbits
.nv.global.init:
	.type		_$_str,@object
	.size		_$_str,(.L_0 - _$_str)
_$_str:
        /*0000*/ 	.byte	0x5f, 0x5f, 0x43, 0x55, 0x44, 0x41, 0x5f, 0x46, 0x54, 0x5a, 0x00
.L_0:
